//
// Generated by NVIDIA NVVM Compiler
//
// Compiler Build ID: CL-36424714
// Cuda compilation tools, release 13.0, V13.0.88
// Based on NVVM 20.0.0
//

.version 9.0
.target sm_100
.address_size 64

	// .globl	_Z18reduceMaxMinSharedPKfPfS1_i
// _ZZ16reduceMaxMinWarpPKfPfS1_iE9sharedMax has been demoted
// _ZZ16reduceMaxMinWarpPKfPfS1_iE9sharedMin has been demoted
.extern .shared .align 16 .b8 sdata[];

.visible .entry _Z18reduceMaxMinSharedPKfPfS1_i(
	.param .u64 .ptr .align 1 _Z18reduceMaxMinSharedPKfPfS1_i_param_0,
	.param .u64 .ptr .align 1 _Z18reduceMaxMinSharedPKfPfS1_i_param_1,
	.param .u64 .ptr .align 1 _Z18reduceMaxMinSharedPKfPfS1_i_param_2,
	.param .u32 _Z18reduceMaxMinSharedPKfPfS1_i_param_3
)
{
	.reg .pred 	%p<6>;
	.reg .b32 	%r<18>;
	.reg .b32 	%f<16>;
	.reg .b64 	%rd<12>;

	ld.param.u64 	%rd1, [_Z18reduceMaxMinSharedPKfPfS1_i_param_0];
	ld.param.u64 	%rd2, [_Z18reduceMaxMinSharedPKfPfS1_i_param_1];
	ld.param.u64 	%rd3, [_Z18reduceMaxMinSharedPKfPfS1_i_param_2];
	ld.param.u32 	%r10, [_Z18reduceMaxMinSharedPKfPfS1_i_param_3];
	mov.u32 	%r17, %ntid.x;
	mov.u32 	%r2, %tid.x;
	mov.u32 	%r3, %ctaid.x;
	mad.lo.s32 	%r4, %r17, %r3, %r2;
	setp.ge.u32 	%p1, %r4, %r10;
	mov.f32 	%f15, 0f7F7FFFFF;
	mov.f32 	%f14, 0fFF7FFFFF;
	@%p1 bra 	$L__BB0_2;
	cvta.to.global.u64 	%rd4, %rd1;
	mul.wide.u32 	%rd5, %r4, 4;
	add.s64 	%rd6, %rd4, %rd5;
	ld.global.f32 	%f14, [%rd6];
	mov.f32 	%f15, %f14;
$L__BB0_2:
	shl.b32 	%r11, %r17, 2;
	mov.u32 	%r12, sdata;
	add.s32 	%r5, %r12, %r11;
	shl.b32 	%r13, %r2, 2;
	add.s32 	%r6, %r12, %r13;
	st.shared.f32 	[%r6], %f14;
	add.s32 	%r7, %r5, %r13;
	st.shared.f32 	[%r7], %f15;
	bar.sync 	0;
	setp.lt.u32 	%p2, %r17, 2;
	@%p2 bra 	$L__BB0_6;
$L__BB0_3:
	shr.u32 	%r9, %r17, 1;
	setp.ge.u32 	%p3, %r2, %r9;
	@%p3 bra 	$L__BB0_5;
	ld.shared.f32 	%f6, [%r6];
	shl.b32 	%r14, %r9, 2;
	add.s32 	%r15, %r6, %r14;
	ld.shared.f32 	%f7, [%r15];
	max.f32 	%f8, %f6, %f7;
	st.shared.f32 	[%r6], %f8;
	ld.shared.f32 	%f9, [%r7];
	add.s32 	%r16, %r7, %r14;
	ld.shared.f32 	%f10, [%r16];
	min.f32 	%f11, %f9, %f10;
	st.shared.f32 	[%r7], %f11;
$L__BB0_5:
	bar.sync 	0;
	setp.gt.u32 	%p4, %r17, 3;
	mov.u32 	%r17, %r9;
	@%p4 bra 	$L__BB0_3;
$L__BB0_6:
	setp.ne.s32 	%p5, %r2, 0;
	@%p5 bra 	$L__BB0_8;
	ld.shared.f32 	%f12, [sdata];
	cvta.to.global.u64 	%rd7, %rd2;
	mul.wide.u32 	%rd8, %r3, 4;
	add.s64 	%rd9, %rd7, %rd8;
	st.global.f32 	[%rd9], %f12;
	ld.shared.f32 	%f13, [%r5];
	cvta.to.global.u64 	%rd10, %rd3;
	add.s64 	%rd11, %rd10, %rd8;
	st.global.f32 	[%rd11], %f13;
$L__BB0_8:
	ret;

}
	// .globl	_Z16reduceMaxMinWarpPKfPfS1_i
.visible .entry _Z16reduceMaxMinWarpPKfPfS1_i(
	.param .u64 .ptr .align 1 _Z16reduceMaxMinWarpPKfPfS1_i_param_0,
	.param .u64 .ptr .align 1 _Z16reduceMaxMinWarpPKfPfS1_i_param_1,
	.param .u64 .ptr .align 1 _Z16reduceMaxMinWarpPKfPfS1_i_param_2,
	.param .u32 _Z16reduceMaxMinWarpPKfPfS1_i_param_3
)
{
	.reg .pred 	%p<26>;
	.reg .b32 	%r<58>;
	.reg .b32 	%f<56>;
	.reg .b64 	%rd<12>;
	// demoted variable
	.shared .align 4 .b8 _ZZ16reduceMaxMinWarpPKfPfS1_iE9sharedMax[128];
	// demoted variable
	.shared .align 4 .b8 _ZZ16reduceMaxMinWarpPKfPfS1_iE9sharedMin[128];
	ld.param.u64 	%rd1, [_Z16reduceMaxMinWarpPKfPfS1_i_param_0];
	ld.param.u64 	%rd2, [_Z16reduceMaxMinWarpPKfPfS1_i_param_1];
	ld.param.u64 	%rd3, [_Z16reduceMaxMinWarpPKfPfS1_i_param_2];
	ld.param.u32 	%r6, [_Z16reduceMaxMinWarpPKfPfS1_i_param_3];
	mov.u32 	%r1, %tid.x;
	mov.u32 	%r2, %ntid.x;
	mov.u32 	%r3, %ctaid.x;
	mad.lo.s32 	%r4, %r2, %r3, %r1;
	setp.ge.u32 	%p1, %r4, %r6;
	mov.f32 	%f53, 0f7F7FFFFF;
	mov.f32 	%f52, 0fFF7FFFFF;
	@%p1 bra 	$L__BB1_2;
	cvta.to.global.u64 	%rd4, %rd1;
	mul.wide.u32 	%rd5, %r4, 4;
	add.s64 	%rd6, %rd4, %rd5;
	ld.global.f32 	%f52, [%rd6];
	mov.f32 	%f53, %f52;
$L__BB1_2:
	mov.b32 	%r7, %f52;
	shfl.sync.down.b32	%r8|%p2, %r7, 16, 31, -1;
	mov.b32 	%f14, %r8;
	max.f32 	%f15, %f52, %f14;
	mov.b32 	%r9, %f15;
	shfl.sync.down.b32	%r10|%p3, %r9, 8, 31, -1;
	mov.b32 	%f16, %r10;
	max.f32 	%f17, %f15, %f16;
	mov.b32 	%r11, %f17;
	shfl.sync.down.b32	%r12|%p4, %r11, 4, 31, -1;
	mov.b32 	%f18, %r12;
	max.f32 	%f19, %f17, %f18;
	mov.b32 	%r13, %f19;
	shfl.sync.down.b32	%r14|%p5, %r13, 2, 31, -1;
	mov.b32 	%f20, %r14;
	max.f32 	%f21, %f19, %f20;
	mov.b32 	%r15, %f21;
	shfl.sync.down.b32	%r16|%p6, %r15, 1, 31, -1;
	mov.b32 	%f22, %r16;
	max.f32 	%f4, %f21, %f22;
	mov.b32 	%r17, %f53;
	shfl.sync.down.b32	%r18|%p7, %r17, 16, 31, -1;
	mov.b32 	%f23, %r18;
	min.f32 	%f24, %f53, %f23;
	mov.b32 	%r19, %f24;
	shfl.sync.down.b32	%r20|%p8, %r19, 8, 31, -1;
	mov.b32 	%f25, %r20;
	min.f32 	%f26, %f24, %f25;
	mov.b32 	%r21, %f26;
	shfl.sync.down.b32	%r22|%p9, %r21, 4, 31, -1;
	mov.b32 	%f27, %r22;
	min.f32 	%f28, %f26, %f27;
	mov.b32 	%r23, %f28;
	shfl.sync.down.b32	%r24|%p10, %r23, 2, 31, -1;
	mov.b32 	%f29, %r24;
	min.f32 	%f30, %f28, %f29;
	mov.b32 	%r25, %f30;
	shfl.sync.down.b32	%r26|%p11, %r25, 1, 31, -1;
	mov.b32 	%f31, %r26;
	min.f32 	%f5, %f30, %f31;
	and.b32  	%r5, %r1, 31;
	setp.ne.s32 	%p12, %r5, 0;
	@%p12 bra 	$L__BB1_4;
	shr.u32 	%r27, %r1, 3;
	mov.u32 	%r28, _ZZ16reduceMaxMinWarpPKfPfS1_iE9sharedMax;
	add.s32 	%r29, %r28, %r27;
	st.shared.f32 	[%r29], %f4;
	mov.u32 	%r30, _ZZ16reduceMaxMinWarpPKfPfS1_iE9sharedMin;
	add.s32 	%r31, %r30, %r27;
	st.shared.f32 	[%r31], %f5;
$L__BB1_4:
	bar.sync 	0;
	setp.gt.u32 	%p13, %r1, 31;
	@%p13 bra 	$L__BB1_9;
	shr.u32 	%r32, %r2, 5;
	setp.gt.u32 	%p14, %r5, %r32;
	mov.f32 	%f55, 0f7F7FFFFF;
	mov.f32 	%f54, 0fFF7FFFFF;
	@%p14 bra 	$L__BB1_7;
	shl.b32 	%r33, %r5, 2;
	mov.u32 	%r34, _ZZ16reduceMaxMinWarpPKfPfS1_iE9sharedMax;
	add.s32 	%r35, %r34, %r33;
	ld.shared.f32 	%f54, [%r35];
	mov.u32 	%r36, _ZZ16reduceMaxMinWarpPKfPfS1_iE9sharedMin;
	add.s32 	%r37, %r36, %r33;
	ld.shared.f32 	%f55, [%r37];
$L__BB1_7:
	setp.ne.s32 	%p15, %r5, 0;
	mov.b32 	%r38, %f54;
	shfl.sync.down.b32	%r39|%p16, %r38, 16, 31, -1;
	mov.b32 	%f34, %r39;
	max.f32 	%f35, %f54, %f34;
	mov.b32 	%r40, %f35;
	shfl.sync.down.b32	%r41|%p17, %r40, 8, 31, -1;
	mov.b32 	%f36, %r41;
	max.f32 	%f37, %f35, %f36;
	mov.b32 	%r42, %f37;
	shfl.sync.down.b32	%r43|%p18, %r42, 4, 31, -1;
	mov.b32 	%f38, %r43;
	max.f32 	%f39, %f37, %f38;
	mov.b32 	%r44, %f39;
	shfl.sync.down.b32	%r45|%p19, %r44, 2, 31, -1;
	mov.b32 	%f40, %r45;
	max.f32 	%f41, %f39, %f40;
	mov.b32 	%r46, %f41;
	shfl.sync.down.b32	%r47|%p20, %r46, 1, 31, -1;
	mov.b32 	%f42, %r47;
	max.f32 	%f10, %f41, %f42;
	mov.b32 	%r48, %f55;
	shfl.sync.down.b32	%r49|%p21, %r48, 16, 31, -1;
	mov.b32 	%f43, %r49;
	min.f32 	%f44, %f55, %f43;
	mov.b32 	%r50, %f44;
	shfl.sync.down.b32	%r51|%p22, %r50, 8, 31, -1;
	mov.b32 	%f45, %r51;
	min.f32 	%f46, %f44, %f45;
	mov.b32 	%r52, %f46;
	shfl.sync.down.b32	%r53|%p23, %r52, 4, 31, -1;
	mov.b32 	%f47, %r53;
	min.f32 	%f48, %f46, %f47;
	mov.b32 	%r54, %f48;
	shfl.sync.down.b32	%r55|%p24, %r54, 2, 31, -1;
	mov.b32 	%f49, %r55;
	min.f32 	%f50, %f48, %f49;
	mov.b32 	%r56, %f50;
	shfl.sync.down.b32	%r57|%p25, %r56, 1, 31, -1;
	mov.b32 	%f51, %r57;
	min.f32 	%f11, %f50, %f51;
	@%p15 bra 	$L__BB1_9;
	cvta.to.global.u64 	%rd7, %rd2;
	mul.wide.u32 	%rd8, %r3, 4;
	add.s64 	%rd9, %rd7, %rd8;
	st.global.f32 	[%rd9], %f10;
	cvta.to.global.u64 	%rd10, %rd3;
	add.s64 	%rd11, %rd10, %rd8;
	st.global.f32 	[%rd11], %f11;
$L__BB1_9:
	ret;

}


// ===== COMPILED SASS (sm_100) =====

	.target	sm_100

	.elftype	@"ET_EXEC"


//--------------------- .note.nv.tkinfo           --------------------------
	.section	.note.nv.tkinfo,"",@"SHT_NOTE"
	.sectionflags	@"SHF_NOTE_NV_TKINFO"
	.tkinfo
        /*0018*/ 	.word	0x00000002
        /*0030*/ 	.string	""
        /*0030*/ 	.string	"ptxas"
        /*0030*/ 	.string	"Cuda compilation tools, release 13.0, V13.0.88"
        /*0030*/ 	.string	"Build cuda_13.0.r13.0/compiler.36424714_0"
        /*0030*/ 	.string	"-arch sm_100 -m 64 "



//--------------------- .note.nv.cuinfo           --------------------------
	.section	.note.nv.cuinfo,"",@"SHT_NOTE"
	.sectionflags	@"SHF_NOTE_NV_CUINFO"
        /*0018*/ 	.short	0x0002
        /*001a*/ 	.short	0x0064
        /*001c*/ 	.short	0x0082
	.zero		2


//--------------------- .nv.info                  --------------------------
	.section	.nv.info,"",@"SHT_CUDA_INFO"
	.align	4


	//----- nvinfo : EIATTR_REGCOUNT
	.align		4
        /*0000*/ 	.byte	0x04, 0x2f
        /*0002*/ 	.short	(.L_1 - .L_0)
	.align		4
.L_0:
        /*0004*/ 	.word	index@(_Z18reduceMaxMinSharedPKfPfS1_i)
        /*0008*/ 	.word	0x0000000e


	//----- nvinfo : EIATTR_FRAME_SIZE
	.align		4
.L_1:
        /*000c*/ 	.byte	0x04, 0x11
        /*000e*/ 	.short	(.L_3 - .L_2)
	.align		4
.L_2:
        /*0010*/ 	.word	index@(_Z18reduceMaxMinSharedPKfPfS1_i)
        /*0014*/ 	.word	0x00000000


	//----- nvinfo : EIATTR_REGCOUNT
	.align		4
.L_3:
        /*0018*/ 	.byte	0x04, 0x2f
        /*001a*/ 	.short	(.L_5 - .L_4)
	.align		4
.L_4:
        /*001c*/ 	.word	index@(_Z16reduceMaxMinWarpPKfPfS1_i)
        /*0020*/ 	.word	0x00000010


	//----- nvinfo : EIATTR_FRAME_SIZE
	.align		4
.L_5:
        /*0024*/ 	.byte	0x04, 0x11
        /*0026*/ 	.short	(.L_7 - .L_6)
	.align		4
.L_6:
        /*0028*/ 	.word	index@(_Z16reduceMaxMinWarpPKfPfS1_i)
        /*002c*/ 	.word	0x00000000


	//----- nvinfo : EIATTR_MIN_STACK_SIZE
	.align		4
.L_7:
        /*0030*/ 	.byte	0x04, 0x12
        /*0032*/ 	.short	(.L_9 - .L_8)
	.align		4
.L_8:
        /*0034*/ 	.word	index@(_Z16reduceMaxMinWarpPKfPfS1_i)
        /*0038*/ 	.word	0x00000000


	//----- nvinfo : EIATTR_MIN_STACK_SIZE
	.align		4
.L_9:
        /*003c*/ 	.byte	0x04, 0x12
        /*003e*/ 	.short	(.L_11 - .L_10)
	.align		4
.L_10:
        /*0040*/ 	.word	index@(_Z18reduceMaxMinSharedPKfPfS1_i)
        /*0044*/ 	.word	0x00000000
.L_11:


//--------------------- .nv.compat                --------------------------
	.section	.nv.compat,"",@"SHT_CUDA_COMPAT_INFO"
	.align	4
        /*0000*/ 	.byte	0x02, 0x09, 0x00, 0x00, 0x02, 0x02, 0x01, 0x00, 0x02, 0x05, 0x05, 0x00, 0x03, 0x07, 0x01, 0x01
        /*0010*/ 	.byte	0x02, 0x03, 0x00, 0x00, 0x02, 0x06, 0x01, 0x00, 0x04, 0x0b, 0x08, 0x00, 0x09, 0x00, 0x00, 0x00
        /*0020*/ 	.byte	0x00, 0x00, 0x00, 0x00


//--------------------- .nv.info._Z16reduceMaxMinWarpPKfPfS1_i --------------------------
	.section	.nv.info._Z16reduceMaxMinWarpPKfPfS1_i,"",@"SHT_CUDA_INFO"
	.sectionflags	@""
	.align	4


	//----- nvinfo : EIATTR_CUDA_API_VERSION
	.align		4
        /*0000*/ 	.byte	0x04, 0x37
        /*0002*/ 	.short	(.L_13 - .L_12)
.L_12:
        /*0004*/ 	.word	0x00000082


	//----- nvinfo : EIATTR_KPARAM_INFO
	.align		4
.L_13:
        /*0008*/ 	.byte	0x04, 0x17
        /*000a*/ 	.short	(.L_15 - .L_14)
.L_14:
        /*000c*/ 	.word	0x00000000
        /*0010*/ 	.short	0x0003
        /*0012*/ 	.short	0x0018
        /*0014*/ 	.byte	0x00, 0xf0, 0x11, 0x00


	//----- nvinfo : EIATTR_KPARAM_INFO
	.align		4
.L_15:
        /*0018*/ 	.byte	0x04, 0x17
        /*001a*/ 	.short	(.L_17 - .L_16)
.L_16:
        /*001c*/ 	.word	0x00000000
        /*0020*/ 	.short	0x0002
        /*0022*/ 	.short	0x0010
        /*0024*/ 	.byte	0x00, 0xf5, 0x21, 0x00


	//----- nvinfo : EIATTR_KPARAM_INFO
	.align		4
.L_17:
        /*0028*/ 	.byte	0x04, 0x17
        /*002a*/ 	.short	(.L_19 - .L_18)
.L_18:
        /*002c*/ 	.word	0x00000000
        /*0030*/ 	.short	0x0001
        /*0032*/ 	.short	0x0008
        /*0034*/ 	.byte	0x00, 0xf5, 0x21, 0x00


	//----- nvinfo : EIATTR_KPARAM_INFO
	.align		4
.L_19:
        /*0038*/ 	.byte	0x04, 0x17
        /*003a*/ 	.short	(.L_21 - .L_20)
.L_20:
        /*003c*/ 	.word	0x00000000
        /*0040*/ 	.short	0x0000
        /*0042*/ 	.short	0x0000
        /*0044*/ 	.byte	0x00, 0xf5, 0x21, 0x00


	//----- nvinfo : EIATTR_SPARSE_MMA_MASK
	.align		4
.L_21:
        /*0048*/ 	.byte	0x03, 0x50
        /*004a*/ 	.short	0x0000


	//----- nvinfo : EIATTR_MAXREG_COUNT
	.align		4
        /*004c*/ 	.byte	0x03, 0x1b
        /*004e*/ 	.short	0x00ff


	//----- nvinfo : EIATTR_NUM_BARRIERS
	.align		4
        /*0050*/ 	.byte	0x02, 0x4c
        /*0052*/ 	.byte	0x01
	.zero		1


	//----- nvinfo : EIATTR_MERCURY_ISA_VERSION
	.align		4
        /*0054*/ 	.byte	0x03, 0x5f
        /*0056*/ 	.short	0x0101


	//----- nvinfo : EIATTR_COOP_GROUP_MASK_REGIDS
	.align		4
        /*0058*/ 	.byte	0x04, 0x29
        /*005a*/ 	.short	(.L_23 - .L_22)


	//   ....[0]....
.L_22:
        /*005c*/ 	.word	0xffffffff


	//   ....[1]....
        /*0060*/ 	.word	0xffffffff


	//   ....[2]....
        /*0064*/ 	.word	0xffffffff


	//   ....[3]....
        /*0068*/ 	.word	0xffffffff


	//   ....[4]....
        /*006c*/ 	.word	0xffffffff


	//   ....[5]....
        /*0070*/ 	.word	0xffffffff


	//   ....[6]....
        /*0074*/ 	.word	0xffffffff


	//   ....[7]....
        /*0078*/ 	.word	0xffffffff


	//   ....[8]....
        /*007c*/ 	.word	0xffffffff


	//   ....[9]....
        /*0080*/ 	.word	0xffffffff


	//   ....[10]....
        /*0084*/ 	.word	0xffffffff


	//   ....[11]....
        /*0088*/ 	.word	0xffffffff


	//   ....[12]....
        /*008c*/ 	.word	0xffffffff


	//   ....[13]....
        /*0090*/ 	.word	0xffffffff


	//   ....[14]....
        /*0094*/ 	.word	0xffffffff


	//   ....[15]....
        /*0098*/ 	.word	0xffffffff


	//   ....[16]....
        /*009c*/ 	.word	0xffffffff


	//   ....[17]....
        /*00a0*/ 	.word	0xffffffff


	//   ....[18]....
        /*00a4*/ 	.word	0xffffffff


	//   ....[19]....
        /*00a8*/ 	.word	0xffffffff


	//----- nvinfo : EIATTR_COOP_GROUP_INSTR_OFFSETS
	.align		4
.L_23:
        /*00ac*/ 	.byte	0x04, 0x28
        /*00ae*/ 	.short	(.L_25 - .L_24)


	//   ....[0]....
.L_24:
        /*00b0*/ 	.word	0x000000f0


	//   ....[1]....
        /*00b4*/ 	.word	0x00000100


	//   ....[2]....
        /*00b8*/ 	.word	0x00000130


	//   ....[3]....
        /*00bc*/ 	.word	0x00000150


	//   ....[4]....
        /*00c0*/ 	.word	0x00000190


	//   ....[5]....
        /*00c4*/ 	.word	0x000001a0


	//   ....[6]....
        /*00c8*/ 	.word	0x000001e0


	//   ....[7]....
        /*00cc*/ 	.word	0x00000210


	//   ....[8]....
        /*00d0*/ 	.word	0x00000270


	//   ....[9]....
        /*00d4*/ 	.word	0x00000280


	//   ....[10]....
        /*00d8*/ 	.word	0x000003f0


	//   ....[11]....
        /*00dc*/ 	.word	0x00000410


	//   ....[12]....
        /*00e0*/ 	.word	0x00000440


	//   ....[13]....
        /*00e4*/ 	.word	0x00000450


	//   ....[14]....
        /*00e8*/ 	.word	0x00000480


	//   ....[15]....
        /*00ec*/ 	.word	0x00000490


	//   ....[16]....
        /*00f0*/ 	.word	0x000004c0


	//   ....[17]....
        /*00f4*/ 	.word	0x000004d0


	//   ....[18]....
        /*00f8*/ 	.word	0x00000500


	//   ....[19]....
        /*00fc*/ 	.word	0x00000510


	//----- nvinfo : EIATTR_VRC_CTA_INIT_COUNT
	.align		4
.L_25:
        /*0100*/ 	.byte	0x02, 0x4a
	.zero		1
	.zero		1


	//----- nvinfo : EIATTR_EXIT_INSTR_OFFSETS
	.align		4
        /*0104*/ 	.byte	0x04, 0x1c
        /*0106*/ 	.short	(.L_27 - .L_26)


	//   ....[0]....
.L_26:
        /*0108*/ 	.word	0x000002e0


	//   ....[1]....
        /*010c*/ 	.word	0x00000520


	//   ....[2]....
        /*0110*/ 	.word	0x000005b0


	//----- nvinfo : EIATTR_CRS_STACK_SIZE
	.align		4
.L_27:
        /*0114*/ 	.byte	0x04, 0x1e
        /*0116*/ 	.short	(.L_29 - .L_28)
.L_28:
        /*0118*/ 	.word	0x00000000


	//----- nvinfo : EIATTR_CBANK_PARAM_SIZE
	.align		4
.L_29:
        /*011c*/ 	.byte	0x03, 0x19
        /*011e*/ 	.short	0x001c


	//----- nvinfo : EIATTR_PARAM_CBANK
	.align		4
        /*0120*/ 	.byte	0x04, 0x0a
        /*0122*/ 	.short	(.L_31 - .L_30)
	.align		4
.L_30:
        /*0124*/ 	.word	index@(.nv.constant0._Z16reduceMaxMinWarpPKfPfS1_i)
        /*0128*/ 	.short	0x0380
        /*012a*/ 	.short	0x001c


	//----- nvinfo : EIATTR_SW_WAR
	.align		4
.L_31:
        /*012c*/ 	.byte	0x04, 0x36
        /*012e*/ 	.short	(.L_33 - .L_32)
.L_32:
        /*0130*/ 	.word	0x00000008
.L_33:


//--------------------- .nv.info._Z18reduceMaxMinSharedPKfPfS1_i --------------------------
	.section	.nv.info._Z18reduceMaxMinSharedPKfPfS1_i,"",@"SHT_CUDA_INFO"
	.sectionflags	@""
	.align	4


	//----- nvinfo : EIATTR_CUDA_API_VERSION
	.align		4
        /*0000*/ 	.byte	0x04, 0x37
        /*0002*/ 	.short	(.L_35 - .L_34)
.L_34:
        /*0004*/ 	.word	0x00000082


	//----- nvinfo : EIATTR_KPARAM_INFO
	.align		4
.L_35:
        /*0008*/ 	.byte	0x04, 0x17
        /*000a*/ 	.short	(.L_37 - .L_36)
.L_36:
        /*000c*/ 	.word	0x00000000
        /*0010*/ 	.short	0x0003
        /*0012*/ 	.short	0x0018
        /*0014*/ 	.byte	0x00, 0xf0, 0x11, 0x00


	//----- nvinfo : EIATTR_KPARAM_INFO
	.align		4
.L_37:
        /*0018*/ 	.byte	0x04, 0x17
        /*001a*/ 	.short	(.L_39 - .L_38)
.L_38:
        /*001c*/ 	.word	0x00000000
        /*0020*/ 	.short	0x0002
        /*0022*/ 	.short	0x0010
        /*0024*/ 	.byte	0x00, 0xf5, 0x21, 0x00


	//----- nvinfo : EIATTR_KPARAM_INFO
	.align		4
.L_39:
        /*0028*/ 	.byte	0x04, 0x17
        /*002a*/ 	.short	(.L_41 - .L_40)
.L_40:
        /*002c*/ 	.word	0x00000000
        /*0030*/ 	.short	0x0001
        /*0032*/ 	.short	0x0008
        /*0034*/ 	.byte	0x00, 0xf5, 0x21, 0x00


	//----- nvinfo : EIATTR_KPARAM_INFO
	.align		4
.L_41:
        /*0038*/ 	.byte	0x04, 0x17
        /*003a*/ 	.short	(.L_43 - .L_42)
.L_42:
        /*003c*/ 	.word	0x00000000
        /*0040*/ 	.short	0x0000
        /*0042*/ 	.short	0x0000
        /*0044*/ 	.byte	0x00, 0xf5, 0x21, 0x00


	//----- nvinfo : EIATTR_SPARSE_MMA_MASK
	.align		4
.L_43:
        /*0048*/ 	.byte	0x03, 0x50
        /*004a*/ 	.short	0x0000


	//----- nvinfo : EIATTR_MAXREG_COUNT
	.align		4
        /*004c*/ 	.byte	0x03, 0x1b
        /*004e*/ 	.short	0x00ff


	//----- nvinfo : EIATTR_NUM_BARRIERS
	.align		4
        /*0050*/ 	.byte	0x02, 0x4c
        /*0052*/ 	.byte	0x01
	.zero		1


	//----- nvinfo : EIATTR_MERCURY_ISA_VERSION
	.align		4
        /*0054*/ 	.byte	0x03, 0x5f
        /*0056*/ 	.short	0x0101


	//----- nvinfo : EIATTR_VRC_CTA_INIT_COUNT
	.align		4
        /*0058*/ 	.byte	0x02, 0x4a
	.zero		1
	.zero		1


	//----- nvinfo : EIATTR_EXIT_INSTR_OFFSETS
	.align		4
        /*005c*/ 	.byte	0x04, 0x1c
        /*005e*/ 	.short	(.L_45 - .L_44)


	//   ....[0]....
.L_44:
        /*0060*/ 	.word	0x000002e0


	//   ....[1]....
        /*0064*/ 	.word	0x000003a0


	//----- nvinfo : EIATTR_CRS_STACK_SIZE
	.align		4
.L_45:
        /*0068*/ 	.byte	0x04, 0x1e
        /*006a*/ 	.short	(.L_47 - .L_46)
.L_46:
        /*006c*/ 	.word	0x00000000


	//----- nvinfo : EIATTR_CBANK_PARAM_SIZE
	.align		4
.L_47:
        /*0070*/ 	.byte	0x03, 0x19
        /*0072*/ 	.short	0x001c


	//----- nvinfo : EIATTR_PARAM_CBANK
	.align		4
        /*0074*/ 	.byte	0x04, 0x0a
        /*0076*/ 	.short	(.L_49 - .L_48)
	.align		4
.L_48:
        /*0078*/ 	.word	index@(.nv.constant0._Z18reduceMaxMinSharedPKfPfS1_i)
        /*007c*/ 	.short	0x0380
        /*007e*/ 	.short	0x001c


	//----- nvinfo : EIATTR_SW_WAR
	.align		4
.L_49:
        /*0080*/ 	.byte	0x04, 0x36
        /*0082*/ 	.short	(.L_51 - .L_50)
.L_50:
        /*0084*/ 	.word	0x00000008
.L_51:


//--------------------- .nv.callgraph             --------------------------
	.section	.nv.callgraph,"",@"SHT_CUDA_CALLGRAPH"
	.align	4
	.sectionentsize	8
	.align		4
        /*0000*/ 	.word	0x00000000
	.align		4
        /*0004*/ 	.word	0xffffffff
	.align		4
        /*0008*/ 	.word	0x00000000
	.align		4
        /*000c*/ 	.word	0xfffffffe
	.align		4
        /*0010*/ 	.word	0x00000000
	.align		4
        /*0014*/ 	.word	0xfffffffd
	.align		4
        /*0018*/ 	.word	0x00000000
	.align		4
        /*001c*/ 	.word	0xfffffffc


//--------------------- .text._Z16reduceMaxMinWarpPKfPfS1_i --------------------------
	.section	.text._Z16reduceMaxMinWarpPKfPfS1_i,"ax",@progbits
	.align	128
        .global         _Z16reduceMaxMinWarpPKfPfS1_i
        .type           _Z16reduceMaxMinWarpPKfPfS1_i,@function
        .size           _Z16reduceMaxMinWarpPKfPfS1_i,(.L_x_8 - _Z16reduceMaxMinWarpPKfPfS1_i)
        .other          _Z16reduceMaxMinWarpPKfPfS1_i,@"STO_CUDA_ENTRY STV_DEFAULT"
_Z16reduceMaxMinWarpPKfPfS1_i:
.text._Z16reduceMaxMinWarpPKfPfS1_i:
[----:B------:R-:W-:Y:S01]  /*0000*/  LDC R1, c[0x0][0x37c] ;  /* 0x0000df00ff017b82 */ /* 0x000fe20000000800 */
[----:B------:R-:W0:Y:S01]  /*0010*/  S2R R3, SR_TID.X ;  /* 0x0000000000037919 */ /* 0x000e220000002100 */
[----:B------:R-:W0:Y:S01]  /*0020*/  LDCU UR4, c[0x0][0x360] ;  /* 0x00006c00ff0477ac */ /* 0x000e220008000800 */
[----:B------:R-:W-:Y:S01]  /*0030*/  IMAD.MOV.U32 R6, RZ, RZ, -0x800001 ;  /* 0xff7fffffff067424 */ /* 0x000fe200078e00ff */
[----:B------:R-:W0:Y:S01]  /*0040*/  S2R R0, SR_CTAID.X ;  /* 0x0000000000007919 */ /* 0x000e220000002500 */
[----:B------:R-:W1:Y:S01]  /*0050*/  LDCU UR5, c[0x0][0x398] ;  /* 0x00007300ff0577ac */ /* 0x000e620008000800 */
[----:B------:R-:W2:Y:S01]  /*0060*/  LDCU.64 UR8, c[0x0][0x358] ;  /* 0x00006b00ff0877ac */ /* 0x000ea20008000a00 */
[----:B0-----:R-:W-:-:S05]  /*0070*/  IMAD R7, R0, UR4, R3 ;  /* 0x0000000400077c24 */ /* 0x001fca000f8e0203 */
[----:B-1----:R-:W-:-:S13]  /*0080*/  ISETP.GE.U32.AND P0, PT, R7, UR5, PT ;  /* 0x0000000507007c0c */ /* 0x002fda000bf06070 */
[----:B------:R-:W0:Y:S02]  /*0090*/  @!P0 LDC.64 R4, c[0x0][0x380] ;  /* 0x0000e000ff048b82 */ /* 0x000e240000000a00 */
[----:B0-----:R-:W-:-:S05]  /*00a0*/  @!P0 IMAD.WIDE.U32 R4, R7, 0x4, R4 ;  /* 0x0000000407048825 */ /* 0x001fca00078e0004 */
[----:B--2---:R-:W2:Y:S01]  /*00b0*/  @!P0 LDG.E R6, desc[UR8][R4.64] ;  /* 0x0000000804068981 */ /* 0x004ea2000c1e1900 */
[----:B------:R-:W-:Y:S01]  /*00c0*/  IMAD.MOV.U32 R2, RZ, RZ, 0x7f7fffff ;  /* 0x7f7fffffff027424 */ /* 0x000fe200078e00ff */
[----:B------:R-:W-:Y:S01]  /*00d0*/  ISETP.GT.U32.AND P1, PT, R3, 0x1f, PT ;  /* 0x0000001f0300780c */ /* 0x000fe20003f24070 */
[----:B--2---:R-:W-:Y:S01]  /*00e0*/  @!P0 IMAD.MOV.U32 R2, RZ, RZ, R6 ;  /* 0x000000ffff028224 */ /* 0x004fe200078e0006 */
[----:B------:R-:W0:Y:S04]  /*00f0*/  SHFL.DOWN PT, R7, R6, 0x10, 0x1f ;  /* 0x0a001f0006077f89 */ /* 0x000e2800000e0000 */
[----:B------:R-:W1:Y:S01]  /*0100*/  SHFL.DOWN PT, R9, R2, 0x10, 0x1f ;  /* 0x0a001f0002097f89 */ /* 0x000e6200000e0000 */
[----:B0-----:R-:W-:Y:S02]  /*0110*/  FMNMX R7, R7, R6, !PT ;  /* 0x0000000607077209 */ /* 0x001fe40007800000 */
[----:B-1----:R-:W-:-:S03]  /*0120*/  FMNMX R9, R9, R2, PT ;  /* 0x0000000209097209 */ /* 0x002fc60003800000 */
[----:B------:R-:W0:Y:S01]  /*0130*/  SHFL.DOWN PT, R8, R7, 0x8, 0x1f ;  /* 0x09001f0007087f89 */ /* 0x000e2200000e0000 */
[----:B------:R-:W-:-:S03]  /*0140*/  LOP3.LUT P0, R2, R3, 0x1f, RZ, 0xc0, !PT ;  /* 0x0000001f03027812 */ /* 0x000fc6000780c0ff */
[----:B------:R-:W1:Y:S10]  /*0150*/  SHFL.DOWN PT, R10, R9, 0x8, 0x1f ;  /* 0x09001f00090a7f89 */ /* 0x000e7400000e0000 */
[----:B------:R-:W2:Y:S01]  /*0160*/  @!P0 S2R R13, SR_CgaCtaId ;  /* 0x00000000000d8919 */ /* 0x000ea20000008800 */
[----:B0-----:R-:W-:-:S02]  /*0170*/  FMNMX R8, R7, R8, !PT ;  /* 0x0000000807087209 */ /* 0x001fc40007800000 */
[----:B-1----:R-:W-:-:S03]  /*0180*/  FMNMX R10, R9, R10, PT ;  /* 0x0000000a090a7209 */ /* 0x002fc60003800000 */
[----:B------:R-:W0:Y:S04]  /*0190*/  SHFL.DOWN PT, R5, R8, 0x4, 0x1f ;  /* 0x08801f0008057f89 */ /* 0x000e2800000e0000 */
[----:B------:R-:W1:Y:S01]  /*01a0*/  SHFL.DOWN PT, R11, R10, 0x4, 0x1f ;  /* 0x08801f000a0b7f89 */ /* 0x000e6200000e0000 */
[----:B0-----:R-:W-:Y:S02]  /*01b0*/  FMNMX R5, R8, R5, !PT ;  /* 0x0000000508057209 */ /* 0x001fe40007800000 */
[----:B------:R-:W-:Y:S02]  /*01c0*/  @!P0 MOV R8, 0x400 ;  /* 0x0000040000088802 */ /* 0x000fe40000000f00 */
[----:B-1----:R-:W-:Y:S01]  /*01d0*/  FMNMX R11, R10, R11, PT ;  /* 0x0000000b0a0b7209 */ /* 0x002fe20003800000 */
[----:B------:R-:W0:Y:S02]  /*01e0*/  SHFL.DOWN PT, R4, R5, 0x2, 0x1f ;  /* 0x08401f0005047f89 */ /* 0x000e2400000e0000 */
[----:B------:R-:W-:Y:S01]  /*01f0*/  @!P0 VIADD R10, R8, 0x80 ;  /* 0x00000080080a8836 */ /* 0x000fe20000000000 */
[C---:B--2---:R-:W-:Y:S01]  /*0200*/  @!P0 LEA R8, R13.reuse, R8, 0x18 ;  /* 0x000000080d088211 */ /* 0x044fe200078ec0ff */
[----:B------:R-:W1:Y:S03]  /*0210*/  SHFL.DOWN PT, R6, R11, 0x2, 0x1f ;  /* 0x08401f000b067f89 */ /* 0x000e6600000e0000 */
[----:B------:R-:W-:-:S02]  /*0220*/  @!P0 LEA R10, R13, R10, 0x18 ;  /* 0x0000000a0d0a8211 */ /* 0x000fc400078ec0ff */
[C---:B------:R-:W-:Y:S02]  /*0230*/  @!P0 LEA.HI R8, R3.reuse, R8, RZ, 0x1d ;  /* 0x0000000803088211 */ /* 0x040fe400078fe8ff */
[----:B------:R-:W-:Y:S02]  /*0240*/  @!P0 LEA.HI R10, R3, R10, RZ, 0x1d ;  /* 0x0000000a030a8211 */ /* 0x000fe400078fe8ff */
[----:B0-----:R-:W-:Y:S02]  /*0250*/  FMNMX R4, R5, R4, !PT ;  /* 0x0000000405047209 */ /* 0x001fe40007800000 */
[----:B-1----:R-:W-:-:S03]  /*0260*/  FMNMX R6, R11, R6, PT ;  /* 0x000000060b067209 */ /* 0x002fc60003800000 */
[----:B------:R-:W0:Y:S04]  /*0270*/  SHFL.DOWN PT, R7, R4, 0x1, 0x1f ;  /* 0x08201f0004077f89 */ /* 0x000e2800000e0000 */
[----:B------:R-:W1:Y:S01]  /*0280*/  SHFL.DOWN PT, R9, R6, 0x1, 0x1f ;  /* 0x08201f0006097f89 */ /* 0x000e6200000e0000 */
[----:B0-----:R-:W-:Y:S02]  /*0290*/  FMNMX R7, R4, R7, !PT ;  /* 0x0000000704077209 */ /* 0x001fe40007800000 */
[----:B-1----:R-:W-:-:S03]  /*02a0*/  FMNMX R9, R6, R9, PT ;  /* 0x0000000906097209 */ /* 0x002fc60003800000 */
[----:B------:R0:W-:Y:S04]  /*02b0*/  @!P0 STS [R8], R7 ;  /* 0x0000000708008388 */ /* 0x0001e80000000800 */
[----:B------:R0:W-:Y:S01]  /*02c0*/  @!P0 STS [R10], R9 ;  /* 0x000000090a008388 */ /* 0x0001e20000000800 */
[----:B------:R-:W-:Y:S06]  /*02d0*/  BAR.SYNC.DEFER_BLOCKING 0x0 ;  /* 0x0000000000007b1d */ /* 0x000fec0000010000 */
[----:B------:R-:W-:Y:S05]  /*02e0*/  @P1 EXIT ;  /* 0x000000000000194d */ /* 0x000fea0003800000 */
[----:B------:R-:W-:Y:S01]  /*02f0*/  USHF.R.U32.HI UR4, URZ, 0x5, UR4 ;  /* 0x00000005ff047899 */ /* 0x000fe20008011604 */
[----:B------:R-:W-:Y:S01]  /*0300*/  BSSY.RECONVERGENT B0, `(.L_x_0) ;  /* 0x000000e000007945 */ /* 0x000fe20003800200 */
[----:B------:R-:W-:Y:S02]  /*0310*/  IMAD.MOV.U32 R3, RZ, RZ, 0x7f7fffff ;  /* 0x7f7fffffff037424 */ /* 0x000fe400078e00ff */
[----:B------:R-:W-:Y:S02]  /*0320*/  IMAD.MOV.U32 R4, RZ, RZ, -0x800001 ;  /* 0xff7fffffff047424 */ /* 0x000fe400078e00ff */
[----:B------:R-:W-:-:S13]  /*0330*/  ISETP.GT.U32.AND P0, PT, R2, UR4, PT ;  /* 0x0000000402007c0c */ /* 0x000fda000bf04070 */
[----:B------:R-:W-:Y:S05]  /*0340*/  @P0 BRA `(.L_x_1) ;  /* 0x0000000000240947 */ /* 0x000fea0003800000 */
[----:B------:R-:W1:Y:S01]  /*0350*/  S2UR UR5, SR_CgaCtaId ;  /* 0x00000000000579c3 */ /* 0x000e620000008800 */
[----:B------:R-:W-:Y:S02]  /*0360*/  UMOV UR4, 0x400 ;  /* 0x0000040000047882 */ /* 0x000fe40000000000 */
[----:B------:R-:W-:Y:S02]  /*0370*/  UIADD3 UR6, UPT, UPT, UR4, 0x80, URZ ;  /* 0x0000008004067890 */ /* 0x000fe4000fffe0ff */
[----:B-1----:R-:W-:Y:S02]  /*0380*/  ULEA UR4, UR5, UR4, 0x18 ;  /* 0x0000000405047291 */ /* 0x002fe4000f8ec0ff */
[----:B------:R-:W-:-:S04]  /*0390*/  ULEA UR6, UR5, UR6, 0x18 ;  /* 0x0000000605067291 */ /* 0x000fc8000f8ec0ff */
[C---:B------:R-:W-:Y:S02]  /*03a0*/  LEA R4, R2.reuse, UR4, 0x2 ;  /* 0x0000000402047c11 */ /* 0x040fe4000f8e10ff */
[----:B------:R-:W-:-:S04]  /*03b0*/  LEA R3, R2, UR6, 0x2 ;  /* 0x0000000602037c11 */ /* 0x000fc8000f8e10ff */
[----:B------:R-:W1:Y:S04]  /*03c0*/  LDS R4, [R4] ;  /* 0x0000000004047984 */ /* 0x000e680000000800 */
[----:B------:R-:W2:Y:S02]  /*03d0*/  LDS R3, [R3] ;  /* 0x0000000003037984 */ /* 0x000ea40000000800 */
.L_x_1:
[----:B------:R-:W-:Y:S05]  /*03e0*/  BSYNC.RECONVERGENT B0 ;  /* 0x0000000000007941 */ /* 0x000fea0003800200 */
.L_x_0:
[----:B-1----:R-:W1:Y:S01]  /*03f0*/  SHFL.DOWN PT, R5, R4, 0x10, 0x1f ;  /* 0x0a001f0004057f89 */ /* 0x002e6200000e0000 */
[----:B------:R-:W-:-:S03]  /*0400*/  ISETP.NE.AND P0, PT, R2, RZ, PT ;  /* 0x000000ff0200720c */ /* 0x000fc60003f05270 */
[----:B--2---:R-:W0:Y:S01]  /*0410*/  SHFL.DOWN PT, R6, R3, 0x10, 0x1f ;  /* 0x0a001f0003067f89 */ /* 0x004e2200000e0000 */
[----:B-1----:R-:W-:Y:S02]  /*0420*/  FMNMX R5, R5, R4, !PT ;  /* 0x0000000405057209 */ /* 0x002fe40007800000 */
[----:B0-----:R-:W-:-:S03]  /*0430*/  FMNMX R9, R6, R3, PT ;  /* 0x0000000306097209 */ /* 0x001fc60003800000 */
[----:B------:R-:W0:Y:S04]  /*0440*/  SHFL.DOWN PT, R6, R5, 0x8, 0x1f ;  /* 0x09001f0005067f89 */ /* 0x000e2800000e0000 */
[----:B------:R-:W1:Y:S01]  /*0450*/  SHFL.DOWN PT, R8, R9, 0x8, 0x1f ;  /* 0x09001f0009087f89 */ /* 0x000e6200000e0000 */
[----:B0-----:R-:W-:Y:S02]  /*0460*/  FMNMX R6, R5, R6, !PT ;  /* 0x0000000605067209 */ /* 0x001fe40007800000 */
[----:B-1----:R-:W-:-:S03]  /*0470*/  FMNMX R10, R9, R8, PT ;  /* 0x00000008090a7209 */ /* 0x002fc60003800000 */
        /* <DEDUP_REMOVED lines=8> */
[----:B------:R0:W1:Y:S04]  /*0500*/  SHFL.DOWN PT, R9, R8, 0x1, 0x1f ;  /* 0x08201f0008097f89 */ /* 0x00006800000e0000 */
[----:B------:R0:W2:Y:S01]  /*0510*/  SHFL.DOWN PT, R13, R12, 0x1, 0x1f ;  /* 0x08201f000c0d7f89 */ /* 0x0000a200000e0000 */
[----:B------:R-:W-:Y:S05]  /*0520*/  @P0 EXIT ;  /* 0x000000000000094d */ /* 0x000fea0003800000 */
[----:B------:R-:W3:Y:S01]  /*0530*/  LDC.64 R2, c[0x0][0x388] ;  /* 0x0000e200ff027b82 */ /* 0x000ee20000000a00 */
[----:B-1----:R-:W-:Y:S02]  /*0540*/  FMNMX R9, R8, R9, !PT ;  /* 0x0000000908097209 */ /* 0x002fe40007800000 */
[----:B--2---:R-:W-:-:S05]  /*0550*/  FMNMX R13, R12, R13, PT ;  /* 0x0000000d0c0d7209 */ /* 0x004fca0003800000 */
[----:B------:R-:W1:Y:S01]  /*0560*/  LDC.64 R4, c[0x0][0x390] ;  /* 0x0000e400ff047b82 */ /* 0x000e620000000a00 */
[----:B---3--:R-:W-:-:S05]  /*0570*/  IMAD.WIDE.U32 R2, R0, 0x4, R2 ;  /* 0x0000000400027825 */ /* 0x008fca00078e0002 */
[----:B------:R-:W-:Y:S01]  /*0580*/  STG.E desc[UR8][R2.64], R9 ;  /* 0x0000000902007986 */ /* 0x000fe2000c101908 */
[----:B-1----:R-:W-:-:S05]  /*0590*/  IMAD.WIDE.U32 R4, R0, 0x4, R4 ;  /* 0x0000000400047825 */ /* 0x002fca00078e0004 */
[----:B------:R-:W-:Y:S01]  /*05a0*/  STG.E desc[UR8][R4.64], R13 ;  /* 0x0000000d04007986 */ /* 0x000fe2000c101908 */
[----:B------:R-:W-:Y:S05]  /*05b0*/  EXIT ;  /* 0x000000000000794d */ /* 0x000fea0003800000 */
.L_x_2:
[----:B------:R-:W-:-:S00]  /*05c0*/  BRA `(.L_x_2) ;  /* 0xfffffffc00fc7947 */ /* 0x000fc0000383ffff */
[----:B------:R-:W-:-:S00]  /*05d0*/  NOP ;  /* 0x0000000000007918 */ /* 0x000fc00000000000 */
        /* <DEDUP_REMOVED lines=10> */
.L_x_8:


//--------------------- .text._Z18reduceMaxMinSharedPKfPfS1_i --------------------------
	.section	.text._Z18reduceMaxMinSharedPKfPfS1_i,"ax",@progbits
	.align	128
        .global         _Z18reduceMaxMinSharedPKfPfS1_i
        .type           _Z18reduceMaxMinSharedPKfPfS1_i,@function
        .size           _Z18reduceMaxMinSharedPKfPfS1_i,(.L_x_9 - _Z18reduceMaxMinSharedPKfPfS1_i)
        .other          _Z18reduceMaxMinSharedPKfPfS1_i,@"STO_CUDA_ENTRY STV_DEFAULT"
_Z18reduceMaxMinSharedPKfPfS1_i:
.text._Z18reduceMaxMinSharedPKfPfS1_i:
        /* <DEDUP_REMOVED lines=12> */
[----:B------:R-:W-:Y:S02]  /*00c0*/  MOV R4, 0x400 ;  /* 0x0000040000047802 */ /* 0x000fe40000000f00 */
[----:B------:R-:W-:Y:S01]  /*00d0*/  MOV R5, 0x7f7fffff ;  /* 0x7f7fffff00057802 */ /* 0x000fe20000000f00 */
[----:B------:R-:W0:Y:S02]  /*00e0*/  S2R R7, SR_CgaCtaId ;  /* 0x0000000000077919 */ /* 0x000e240000008800 */
[----:B0-----:R-:W-:Y:S01]  /*00f0*/  LEA R7, R7, R4, 0x18 ;  /* 0x0000000407077211 */ /* 0x001fe200078ec0ff */
[----:B------:R-:W-:-:S04]  /*0100*/  IMAD.U32 R4, RZ, RZ, UR4 ;  /* 0x00000004ff047e24 */ /* 0x000fc8000f8e00ff */
[--C-:B------:R-:W-:Y:S02]  /*0110*/  IMAD R9, R4, 0x4, R7.reuse ;  /* 0x0000000404097824 */ /* 0x100fe400078e0207 */
[C---:B------:R-:W-:Y:S02]  /*0120*/  IMAD R7, R8.reuse, 0x4, R7 ;  /* 0x0000000408077824 */ /* 0x040fe400078e0207 */
[----:B------:R-:W-:Y:S01]  /*0130*/  IMAD R10, R8, 0x4, R9 ;  /* 0x00000004080a7824 */ /* 0x000fe200078e0209 */
[----:B--2---:R-:W-:Y:S02]  /*0140*/  @!P0 MOV R5, R6 ;  /* 0x0000000600058202 */ /* 0x004fe40000000f00 */
[----:B------:R0:W-:Y:S01]  /*0150*/  STS [R7], R6 ;  /* 0x0000000607007388 */ /* 0x0001e20000000800 */
[----:B------:R-:W-:-:S03]  /*0160*/  ISETP.GE.U32.AND P0, PT, R4, 0x2, PT ;  /* 0x000000020400780c */ /* 0x000fc60003f06070 */
[----:B------:R0:W-:Y:S01]  /*0170*/  STS [R10], R5 ;  /* 0x000000050a007388 */ /* 0x0001e20000000800 */
[----:B------:R-:W-:Y:S09]  /*0180*/  BAR.SYNC.DEFER_BLOCKING 0x0 ;  /* 0x0000000000007b1d */ /* 0x000ff20000010000 */
[----:B0-----:R-:W-:Y:S05]  /*0190*/  @!P0 BRA `(.L_x_3) ;  /* 0x00000000004c8947 */ /* 0x001fea0003800000 */
.L_x_6:
[----:B------:R-:W-:Y:S01]  /*01a0*/  SHF.R.U32.HI R11, RZ, 0x1, R4 ;  /* 0x00000001ff0b7819 */ /* 0x000fe20000011604 */
[----:B------:R-:W-:Y:S03]  /*01b0*/  BSSY.RECONVERGENT B0, `(.L_x_4) ;  /* 0x000000d000007945 */ /* 0x000fe60003800200 */
[----:B------:R-:W-:-:S13]  /*01c0*/  ISETP.GE.U32.AND P0, PT, R8, R11, PT ;  /* 0x0000000b0800720c */ /* 0x000fda0003f06070 */
[----:B0-----:R-:W-:Y:S05]  /*01d0*/  @P0 BRA `(.L_x_5) ;  /* 0x0000000000280947 */ /* 0x001fea0003800000 */
[C---:B------:R-:W-:Y:S01]  /*01e0*/  IMAD R3, R11.reuse, 0x4, R7 ;  /* 0x000000040b037824 */ /* 0x040fe200078e0207 */
[----:B------:R-:W-:Y:S01]  /*01f0*/  LDS R2, [R7] ;  /* 0x0000000007027984 */ /* 0x000fe20000000800 */
[----:B------:R-:W-:-:S04]  /*0200*/  IMAD R6, R11, 0x4, R10 ;  /* 0x000000040b067824 */ /* 0x000fc800078e020a */
[----:B------:R-:W0:Y:S02]  /*0210*/  LDS R3, [R3] ;  /* 0x0000000003037984 */ /* 0x000e240000000800 */
[----:B0-----:R-:W-:-:S05]  /*0220*/  FMNMX R2, R2, R3, !PT ;  /* 0x0000000302027209 */ /* 0x001fca0007800000 */
[----:B------:R-:W-:Y:S04]  /*0230*/  STS [R7], R2 ;  /* 0x0000000207007388 */ /* 0x000fe80000000800 */
[----:B------:R-:W-:Y:S04]  /*0240*/  LDS R6, [R6] ;  /* 0x0000000006067984 */ /* 0x000fe80000000800 */
[----:B------:R-:W0:Y:S02]  /*0250*/  LDS R5, [R10] ;  /* 0x000000000a057984 */ /* 0x000e240000000800 */
[----:B0-----:R-:W-:-:S05]  /*0260*/  FMNMX R5, R5, R6, PT ;  /* 0x0000000605057209 */ /* 0x001fca0003800000 */
[----:B------:R0:W-:Y:S02]  /*0270*/  STS [R10], R5 ;  /* 0x000000050a007388 */ /* 0x0001e40000000800 */
.L_x_5:
[----:B------:R-:W-:Y:S05]  /*0280*/  BSYNC.RECONVERGENT B0 ;  /* 0x0000000000007941 */ /* 0x000fea0003800200 */
.L_x_4:
[----:B------:R-:W-:Y:S01]  /*0290*/  BAR.SYNC.DEFER_BLOCKING 0x0 ;  /* 0x0000000000007b1d */ /* 0x000fe20000010000 */
[----:B------:R-:W-:Y:S02]  /*02a0*/  ISETP.GT.U32.AND P0, PT, R4, 0x3, PT ;  /* 0x000000030400780c */ /* 0x000fe40003f04070 */
[----:B------:R-:W-:-:S11]  /*02b0*/  MOV R4, R11 ;  /* 0x0000000b00047202 */ /* 0x000fd60000000f00 */
[----:B------:R-:W-:Y:S05]  /*02c0*/  @P0 BRA `(.L_x_6) ;  /* 0xfffffffc00b40947 */ /* 0x000fea000383ffff */
.L_x_3:
[----:B------:R-:W-:-:S13]  /*02d0*/  ISETP.NE.AND P0, PT, R8, RZ, PT ;  /* 0x000000ff0800720c */ /* 0x000fda0003f05270 */
[----:B------:R-:W-:Y:S05]  /*02e0*/  @P0 EXIT ;  /* 0x000000000000094d */ /* 0x000fea0003800000 */
[----:B------:R-:W1:Y:S01]  /*02f0*/  S2UR UR5, SR_CgaCtaId ;  /* 0x00000000000579c3 */ /* 0x000e620000008800 */
[----:B------:R-:W-:Y:S01]  /*0300*/  UMOV UR4, 0x400 ;  /* 0x0000040000047882 */ /* 0x000fe20000000000 */
[----:B------:R-:W-:Y:S06]  /*0310*/  LDS R9, [R9] ;  /* 0x0000000009097984 */ /* 0x000fec0000000800 */
[----:B------:R-:W2:Y:S08]  /*0320*/  LDC.64 R2, c[0x0][0x388] ;  /* 0x0000e200ff027b82 */ /* 0x000eb00000000a00 */
[----:B0-----:R-:W0:Y:S01]  /*0330*/  LDC.64 R4, c[0x0][0x390] ;  /* 0x0000e400ff047b82 */ /* 0x001e220000000a00 */
[----:B-1----:R-:W-:Y:S01]  /*0340*/  ULEA UR4, UR5, UR4, 0x18 ;  /* 0x0000000405047291 */ /* 0x002fe2000f8ec0ff */
[----:B--2---:R-:W-:-:S08]  /*0350*/  IMAD.WIDE.U32 R2, R0, 0x4, R2 ;  /* 0x0000000400027825 */ /* 0x004fd000078e0002 */
[----:B------:R-:W1:Y:S01]  /*0360*/  LDS R7, [UR4] ;  /* 0x00000004ff077984 */ /* 0x000e620008000800 */
[----:B0-----:R-:W-:-:S03]  /*0370*/  IMAD.WIDE.U32 R4, R0, 0x4, R4 ;  /* 0x0000000400047825 */ /* 0x001fc600078e0004 */
[----:B-1----:R-:W-:Y:S04]  /*0380*/  STG.E desc[UR6][R2.64], R7 ;  /* 0x0000000702007986 */ /* 0x002fe8000c101906 */
[----:B------:R-:W-:Y:S01]  /*0390*/  STG.E desc[UR6][R4.64], R9 ;  /* 0x0000000904007986 */ /* 0x000fe2000c101906 */
[----:B------:R-:W-:Y:S05]  /*03a0*/  EXIT ;  /* 0x000000000000794d */ /* 0x000fea0003800000 */
.L_x_7:
        /* <DEDUP_REMOVED lines=13> */
.L_x_9:


//--------------------- .nv.shared._Z16reduceMaxMinWarpPKfPfS1_i --------------------------
	.section	.nv.shared._Z16reduceMaxMinWarpPKfPfS1_i,"aw",@nobits
	.sectionflags	@""
	.align	16
.nv.shared._Z16reduceMaxMinWarpPKfPfS1_i:
	.zero		1280


//--------------------- .nv.shared.reserved.0     --------------------------
	.section	.nv.shared.reserved.0,"aw",@nobits
	.weak		__nv_reservedSMEM_offset_0_alias
	.size		__nv_reservedSMEM_offset_0_alias, 0, 64
	.other		__nv_reservedSMEM_offset_0_alias,@"STO_CUDA_RESERVED_SHARED STV_DEFAULT"
__nv_reservedSMEM_offset_0_alias:
	.zero		0
	.zero		64


//--------------------- .nv.shared._Z18reduceMaxMinSharedPKfPfS1_i --------------------------
	.section	.nv.shared._Z18reduceMaxMinSharedPKfPfS1_i,"aw",@nobits
	.sectionflags	@""
	.align	16
	.zero		1024


//--------------------- .nv.constant0._Z16reduceMaxMinWarpPKfPfS1_i --------------------------
	.section	.nv.constant0._Z16reduceMaxMinWarpPKfPfS1_i,"a",@progbits
	.sectionflags	@""
	.align	4
.nv.constant0._Z16reduceMaxMinWarpPKfPfS1_i:
	.zero		924


//--------------------- .nv.constant0._Z18reduceMaxMinSharedPKfPfS1_i --------------------------
	.section	.nv.constant0._Z18reduceMaxMinSharedPKfPfS1_i,"a",@progbits
	.sectionflags	@""
	.align	4
.nv.constant0._Z18reduceMaxMinSharedPKfPfS1_i:
	.zero		924


//--------------------- SYMBOLS --------------------------

	.type		.nv.reservedSmem.offset0,@object
	.size		.nv.reservedSmem.offset0,0x4
	.type		.nv.reservedSmem.cap,@object
	.size		.nv.reservedSmem.cap,0x4
